//
// Generated by NVIDIA NVVM Compiler
//
// Compiler Build ID: CL-36424714
// Cuda compilation tools, release 13.0, V13.0.88
// Based on NVVM 20.0.0
//

.version 9.0
.target sm_100
.address_size 64

	// .globl	_Z11life_kernelPiS_ii

.visible .entry _Z11life_kernelPiS_ii(
	.param .u64 .ptr .align 1 _Z11life_kernelPiS_ii_param_0,
	.param .u64 .ptr .align 1 _Z11life_kernelPiS_ii_param_1,
	.param .u32 _Z11life_kernelPiS_ii_param_2,
	.param .u32 _Z11life_kernelPiS_ii_param_3
)
{
	.reg .pred 	%p<22>;
	.reg .b32 	%r<89>;
	.reg .b64 	%rd<25>;

	ld.param.u64 	%rd2, [_Z11life_kernelPiS_ii_param_0];
	ld.param.u64 	%rd1, [_Z11life_kernelPiS_ii_param_1];
	ld.param.u32 	%r41, [_Z11life_kernelPiS_ii_param_2];
	ld.param.u32 	%r43, [_Z11life_kernelPiS_ii_param_3];
	cvta.to.global.u64 	%rd3, %rd2;
	mov.u32 	%r44, %ctaid.x;
	mov.u32 	%r45, %ntid.x;
	mov.u32 	%r46, %tid.x;
	mad.lo.s32 	%r1, %r44, %r45, %r46;
	mov.u32 	%r2, %ctaid.y;
	rem.u32 	%r47, %r1, %r41;
	rem.u32 	%r48, %r2, %r43;
	mul.lo.s32 	%r49, %r48, %r41;
	add.s32 	%r50, %r49, %r47;
	mul.wide.u32 	%rd4, %r50, 4;
	add.s64 	%rd5, %rd3, %rd4;
	ld.global.u32 	%r3, [%rd5];
	add.s32 	%r51, %r2, -1;
	rem.u32 	%r52, %r51, %r43;
	mul.lo.s32 	%r53, %r52, %r41;
	add.s32 	%r54, %r53, %r47;
	mul.wide.u32 	%rd6, %r54, 4;
	add.s64 	%rd7, %rd3, %rd6;
	ld.global.u32 	%r4, [%rd7];
	add.s32 	%r55, %r2, 1;
	rem.u32 	%r56, %r55, %r43;
	mul.lo.s32 	%r57, %r56, %r41;
	add.s32 	%r58, %r57, %r47;
	mul.wide.u32 	%rd8, %r58, 4;
	add.s64 	%rd9, %rd3, %rd8;
	ld.global.u32 	%r42, [%rd9];
	add.s32 	%r59, %r1, -1;
	rem.u32 	%r60, %r59, %r41;
	add.s32 	%r61, %r60, %r53;
	mul.wide.u32 	%rd10, %r61, 4;
	add.s64 	%rd11, %rd3, %rd10;
	ld.global.u32 	%r5, [%rd11];
	add.s32 	%r62, %r60, %r49;
	mul.wide.u32 	%rd12, %r62, 4;
	add.s64 	%rd13, %rd3, %rd12;
	ld.global.u32 	%r6, [%rd13];
	add.s32 	%r63, %r60, %r57;
	mul.wide.u32 	%rd14, %r63, 4;
	add.s64 	%rd15, %rd3, %rd14;
	ld.global.u32 	%r7, [%rd15];
	add.s32 	%r64, %r1, 1;
	rem.u32 	%r65, %r64, %r41;
	add.s32 	%r66, %r65, %r53;
	mul.wide.u32 	%rd16, %r66, 4;
	add.s64 	%rd17, %rd3, %rd16;
	ld.global.u32 	%r8, [%rd17];
	add.s32 	%r67, %r65, %r49;
	mul.wide.u32 	%rd18, %r67, 4;
	add.s64 	%rd19, %rd3, %rd18;
	ld.global.u32 	%r9, [%rd19];
	add.s32 	%r68, %r65, %r57;
	mul.wide.u32 	%rd20, %r68, 4;
	add.s64 	%rd21, %rd3, %rd20;
	ld.global.u32 	%r10, [%rd21];
	setp.eq.s32 	%p1, %r4, 2;
	selp.u32 	%r77, 1, 0, %p1;
	setp.eq.s32 	%p2, %r4, 1;
	selp.u32 	%r78, 1, 0, %p2;
	setp.eq.s32 	%p3, %r42, 1;
	@%p3 bra 	$L__BB0_3;
	setp.ne.s32 	%p4, %r42, 2;
	@%p4 bra 	$L__BB0_4;
	setp.eq.s32 	%p6, %r4, 2;
	selp.b32 	%r77, 2, 1, %p6;
	bra.uni 	$L__BB0_4;
$L__BB0_3:
	setp.eq.s32 	%p5, %r4, 1;
	selp.b32 	%r78, 2, 1, %p5;
$L__BB0_4:
	setp.eq.s32 	%p7, %r5, 1;
	@%p7 bra 	$L__BB0_7;
	setp.ne.s32 	%p8, %r5, 2;
	@%p8 bra 	$L__BB0_8;
	add.s32 	%r77, %r77, 1;
	bra.uni 	$L__BB0_8;
$L__BB0_7:
	add.s32 	%r78, %r78, 1;
$L__BB0_8:
	setp.eq.s32 	%p9, %r6, 1;
	@%p9 bra 	$L__BB0_11;
	setp.ne.s32 	%p10, %r6, 2;
	@%p10 bra 	$L__BB0_12;
	add.s32 	%r77, %r77, 1;
	bra.uni 	$L__BB0_12;
$L__BB0_11:
	add.s32 	%r78, %r78, 1;
$L__BB0_12:
	setp.eq.s32 	%p11, %r7, 1;
	@%p11 bra 	$L__BB0_15;
	setp.ne.s32 	%p12, %r7, 2;
	@%p12 bra 	$L__BB0_16;
	add.s32 	%r77, %r77, 1;
	bra.uni 	$L__BB0_16;
$L__BB0_15:
	add.s32 	%r78, %r78, 1;
$L__BB0_16:
	setp.eq.s32 	%p13, %r8, 1;
	@%p13 bra 	$L__BB0_19;
	setp.ne.s32 	%p14, %r8, 2;
	@%p14 bra 	$L__BB0_20;
	add.s32 	%r77, %r77, 1;
	bra.uni 	$L__BB0_20;
$L__BB0_19:
	add.s32 	%r78, %r78, 1;
$L__BB0_20:
	setp.eq.s32 	%p15, %r9, 1;
	@%p15 bra 	$L__BB0_23;
	setp.ne.s32 	%p16, %r9, 2;
	@%p16 bra 	$L__BB0_24;
	add.s32 	%r77, %r77, 1;
	bra.uni 	$L__BB0_24;
$L__BB0_23:
	add.s32 	%r78, %r78, 1;
$L__BB0_24:
	setp.eq.s32 	%p17, %r10, 1;
	@%p17 bra 	$L__BB0_27;
	setp.ne.s32 	%p18, %r10, 2;
	@%p18 bra 	$L__BB0_28;
	add.s32 	%r77, %r77, 1;
	bra.uni 	$L__BB0_28;
$L__BB0_27:
	add.s32 	%r78, %r78, 1;
$L__BB0_28:
	cvta.to.global.u64 	%rd22, %rd1;
	add.s32 	%r69, %r78, %r77;
	add.s32 	%r70, %r69, -4;
	setp.lt.u32 	%p19, %r70, -2;
	setp.eq.s32 	%p20, %r69, 2;
	setp.gt.u32 	%p21, %r78, %r77;
	selp.b32 	%r71, 1, 2, %p21;
	selp.b32 	%r72, %r3, %r71, %p20;
	selp.b32 	%r73, 0, %r72, %p19;
	mad.lo.s32 	%r74, %r41, %r2, %r1;
	mul.wide.s32 	%rd23, %r74, 4;
	add.s64 	%rd24, %rd22, %rd23;
	st.global.u32 	[%rd24], %r73;
	ret;

}


// ===== COMPILED SASS (sm_100) =====

	.target	sm_100

	.elftype	@"ET_EXEC"


//--------------------- .note.nv.tkinfo           --------------------------
	.section	.note.nv.tkinfo,"",@"SHT_NOTE"
	.sectionflags	@"SHF_NOTE_NV_TKINFO"
	.tkinfo
        /*0018*/ 	.word	0x00000002
        /*0030*/ 	.string	""
        /*0030*/ 	.string	"ptxas"
        /*0030*/ 	.string	"Cuda compilation tools, release 13.0, V13.0.88"
        /*0030*/ 	.string	"Build cuda_13.0.r13.0/compiler.36424714_0"
        /*0030*/ 	.string	"-arch sm_100 -m 64 "



//--------------------- .note.nv.cuinfo           --------------------------
	.section	.note.nv.cuinfo,"",@"SHT_NOTE"
	.sectionflags	@"SHF_NOTE_NV_CUINFO"
        /*0018*/ 	.short	0x0002
        /*001a*/ 	.short	0x0064
        /*001c*/ 	.short	0x0082
	.zero		2


//--------------------- .nv.info                  --------------------------
	.section	.nv.info,"",@"SHT_CUDA_INFO"
	.align	4


	//----- nvinfo : EIATTR_REGCOUNT
	.align		4
        /*0000*/ 	.byte	0x04, 0x2f
        /*0002*/ 	.short	(.L_1 - .L_0)
	.align		4
.L_0:
        /*0004*/ 	.word	index@(_Z11life_kernelPiS_ii)
        /*0008*/ 	.word	0x00000020


	//----- nvinfo : EIATTR_FRAME_SIZE
	.align		4
.L_1:
        /*000c*/ 	.byte	0x04, 0x11
        /*000e*/ 	.short	(.L_3 - .L_2)
	.align		4
.L_2:
        /*0010*/ 	.word	index@(_Z11life_kernelPiS_ii)
        /*0014*/ 	.word	0x00000000


	//----- nvinfo : EIATTR_MIN_STACK_SIZE
	.align		4
.L_3:
        /*0018*/ 	.byte	0x04, 0x12
        /*001a*/ 	.short	(.L_5 - .L_4)
	.align		4
.L_4:
        /*001c*/ 	.word	index@(_Z11life_kernelPiS_ii)
        /*0020*/ 	.word	0x00000000
.L_5:


//--------------------- .nv.compat                --------------------------
	.section	.nv.compat,"",@"SHT_CUDA_COMPAT_INFO"
	.align	4
        /*0000*/ 	.byte	0x02, 0x09, 0x00, 0x00, 0x02, 0x02, 0x01, 0x00, 0x02, 0x05, 0x05, 0x00, 0x03, 0x07, 0x01, 0x01
        /*0010*/ 	.byte	0x02, 0x03, 0x00, 0x00, 0x02, 0x06, 0x01, 0x00, 0x04, 0x0b, 0x08, 0x00, 0x09, 0x00, 0x00, 0x00
        /*0020*/ 	.byte	0x00, 0x00, 0x00, 0x00


//--------------------- .nv.info._Z11life_kernelPiS_ii --------------------------
	.section	.nv.info._Z11life_kernelPiS_ii,"",@"SHT_CUDA_INFO"
	.sectionflags	@""
	.align	4


	//----- nvinfo : EIATTR_CUDA_API_VERSION
	.align		4
        /*0000*/ 	.byte	0x04, 0x37
        /*0002*/ 	.short	(.L_7 - .L_6)
.L_6:
        /*0004*/ 	.word	0x00000082


	//----- nvinfo : EIATTR_KPARAM_INFO
	.align		4
.L_7:
        /*0008*/ 	.byte	0x04, 0x17
        /*000a*/ 	.short	(.L_9 - .L_8)
.L_8:
        /*000c*/ 	.word	0x00000000
        /*0010*/ 	.short	0x0003
        /*0012*/ 	.short	0x0014
        /*0014*/ 	.byte	0x00, 0xf0, 0x11, 0x00


	//----- nvinfo : EIATTR_KPARAM_INFO
	.align		4
.L_9:
        /*0018*/ 	.byte	0x04, 0x17
        /*001a*/ 	.short	(.L_11 - .L_10)
.L_10:
        /*001c*/ 	.word	0x00000000
        /*0020*/ 	.short	0x0002
        /*0022*/ 	.short	0x0010
        /*0024*/ 	.byte	0x00, 0xf0, 0x11, 0x00


	//----- nvinfo : EIATTR_KPARAM_INFO
	.align		4
.L_11:
        /*0028*/ 	.byte	0x04, 0x17
        /*002a*/ 	.short	(.L_13 - .L_12)
.L_12:
        /*002c*/ 	.word	0x00000000
        /*0030*/ 	.short	0x0001
        /*0032*/ 	.short	0x0008
        /*0034*/ 	.byte	0x00, 0xf5, 0x21, 0x00


	//----- nvinfo : EIATTR_KPARAM_INFO
	.align		4
.L_13:
        /*0038*/ 	.byte	0x04, 0x17
        /*003a*/ 	.short	(.L_15 - .L_14)
.L_14:
        /*003c*/ 	.word	0x00000000
        /*0040*/ 	.short	0x0000
        /*0042*/ 	.short	0x0000
        /*0044*/ 	.byte	0x00, 0xf5, 0x21, 0x00


	//----- nvinfo : EIATTR_SPARSE_MMA_MASK
	.align		4
.L_15:
        /*0048*/ 	.byte	0x03, 0x50
        /*004a*/ 	.short	0x0000


	//----- nvinfo : EIATTR_MAXREG_COUNT
	.align		4
        /*004c*/ 	.byte	0x03, 0x1b
        /*004e*/ 	.short	0x00ff


	//----- nvinfo : EIATTR_MERCURY_ISA_VERSION
	.align		4
        /*0050*/ 	.byte	0x03, 0x5f
        /*0052*/ 	.short	0x0101


	//----- nvinfo : EIATTR_VRC_CTA_INIT_COUNT
	.align		4
        /*0054*/ 	.byte	0x02, 0x4a
	.zero		1
	.zero		1


	//----- nvinfo : EIATTR_EXIT_INSTR_OFFSETS
	.align		4
        /*0058*/ 	.byte	0x04, 0x1c
        /*005a*/ 	.short	(.L_17 - .L_16)


	//   ....[0]....
.L_16:
        /*005c*/ 	.word	0x00000be0


	//----- nvinfo : EIATTR_CRS_STACK_SIZE
	.align		4
.L_17:
        /*0060*/ 	.byte	0x04, 0x1e
        /*0062*/ 	.short	(.L_19 - .L_18)
.L_18:
        /*0064*/ 	.word	0x00000000


	//----- nvinfo : EIATTR_CBANK_PARAM_SIZE
	.align		4
.L_19:
        /*0068*/ 	.byte	0x03, 0x19
        /*006a*/ 	.short	0x0018


	//----- nvinfo : EIATTR_PARAM_CBANK
	.align		4
        /*006c*/ 	.byte	0x04, 0x0a
        /*006e*/ 	.short	(.L_21 - .L_20)
	.align		4
.L_20:
        /*0070*/ 	.word	index@(.nv.constant0._Z11life_kernelPiS_ii)
        /*0074*/ 	.short	0x0380
        /*0076*/ 	.short	0x0018


	//----- nvinfo : EIATTR_SW_WAR
	.align		4
.L_21:
        /*0078*/ 	.byte	0x04, 0x36
        /*007a*/ 	.short	(.L_23 - .L_22)
.L_22:
        /*007c*/ 	.word	0x00000008
.L_23:


//--------------------- .nv.callgraph             --------------------------
	.section	.nv.callgraph,"",@"SHT_CUDA_CALLGRAPH"
	.align	4
	.sectionentsize	8
	.align		4
        /*0000*/ 	.word	0x00000000
	.align		4
        /*0004*/ 	.word	0xffffffff
	.align		4
        /*0008*/ 	.word	0x00000000
	.align		4
        /*000c*/ 	.word	0xfffffffe
	.align		4
        /*0010*/ 	.word	0x00000000
	.align		4
        /*0014*/ 	.word	0xfffffffd
	.align		4
        /*0018*/ 	.word	0x00000000
	.align		4
        /*001c*/ 	.word	0xfffffffc


//--------------------- .text._Z11life_kernelPiS_ii --------------------------
	.section	.text._Z11life_kernelPiS_ii,"ax",@progbits
	.align	128
        .global         _Z11life_kernelPiS_ii
        .type           _Z11life_kernelPiS_ii,@function
        .size           _Z11life_kernelPiS_ii,(.L_x_22 - _Z11life_kernelPiS_ii)
        .other          _Z11life_kernelPiS_ii,@"STO_CUDA_ENTRY STV_DEFAULT"
_Z11life_kernelPiS_ii:
.text._Z11life_kernelPiS_ii:
[----:B------:R-:W-:Y:S08]  /*0000*/  LDC R1, c[0x0][0x37c] ;  /* 0x0000df00ff017b82 */ /* 0x000ff00000000800 */
[----:B------:R-:W0:Y:S01]  /*0010*/  LDC.64 R2, c[0x0][0x390] ;  /* 0x0000e400ff027b82 */ /* 0x000e220000000a00 */
[----:B------:R-:W1:Y:S07]  /*0020*/  S2R R10, SR_TID.X ;  /* 0x00000000000a7919 */ /* 0x000e6e0000002100 */
[----:B------:R-:W1:Y:S08]  /*0030*/  S2UR UR4, SR_CTAID.X ;  /* 0x00000000000479c3 */ /* 0x000e700000002500 */
[----:B------:R-:W1:Y:S01]  /*0040*/  LDC R7, c[0x0][0x360] ;  /* 0x0000d800ff077b82 */ /* 0x000e620000000800 */
[----:B0-----:R-:W0:Y:S07]  /*0050*/  I2F.U32.RP R0, R2 ;  /* 0x0000000200007306 */ /* 0x001e2e0000209000 */
[----:B------:R-:W2:Y:S01]  /*0060*/  S2UR UR6, SR_CTAID.Y ;  /* 0x00000000000679c3 */ /* 0x000ea20000002600 */
[----:B------:R-:W3:Y:S08]  /*0070*/  I2F.U32.RP R6, R3 ;  /* 0x0000000300067306 */ /* 0x000ef00000209000 */
[----:B0-----:R-:W0:Y:S01]  /*0080*/  MUFU.RCP R0, R0 ;  /* 0x0000000000007308 */ /* 0x001e220000001000 */
[----:B-1----:R-:W-:-:S04]  /*0090*/  IMAD R7, R7, UR4, R10 ;  /* 0x0000000407077c24 */ /* 0x002fc8000f8e020a */
[----:B------:R-:W-:-:S03]  /*00a0*/  VIADD R13, R7, 0x1 ;  /* 0x00000001070d7836 */ /* 0x000fc60000000000 */
[----:B---3--:R-:W1:Y:S01]  /*00b0*/  MUFU.RCP R6, R6 ;  /* 0x0000000600067308 */ /* 0x008e620000001000 */
[----:B--2---:R-:W-:Y:S02]  /*00c0*/  UIADD3 UR4, UPT, UPT, UR6, -0x1, URZ ;  /* 0xffffffff06047890 */ /* 0x004fe4000fffe0ff */
[----:B------:R-:W-:Y:S01]  /*00d0*/  UIADD3 UR5, UPT, UPT, UR6, 0x1, URZ ;  /* 0x0000000106057890 */ /* 0x000fe2000fffe0ff */
[----:B0-----:R-:W-:-:S04]  /*00e0*/  VIADD R8, R0, 0xffffffe ;  /* 0x0ffffffe00087836 */ /* 0x001fc80000000000 */
[----:B------:R0:W2:Y:S01]  /*00f0*/  F2I.FTZ.U32.TRUNC.NTZ R9, R8 ;  /* 0x0000000800097305 */ /* 0x0000a2000021f000 */
[----:B-1----:R-:W-:-:S07]  /*0100*/  VIADD R4, R6, 0xffffffe ;  /* 0x0ffffffe06047836 */ /* 0x002fce0000000000 */
[----:B------:R1:W3:Y:S01]  /*0110*/  F2I.FTZ.U32.TRUNC.NTZ R5, R4 ;  /* 0x0000000400057305 */ /* 0x0002e2000021f000 */
[----:B0-----:R-:W-:Y:S01]  /*0120*/  IMAD.MOV.U32 R8, RZ, RZ, RZ ;  /* 0x000000ffff087224 */ /* 0x001fe200078e00ff */
[----:B--2---:R-:W-:Y:S01]  /*0130*/  IADD3 R11, PT, PT, RZ, -R9, RZ ;  /* 0x80000009ff0b7210 */ /* 0x004fe20007ffe0ff */
[----:B-1----:R-:W-:-:S04]  /*0140*/  IMAD.MOV.U32 R4, RZ, RZ, RZ ;  /* 0x000000ffff047224 */ /* 0x002fc800078e00ff */
[----:B------:R-:W-:Y:S02]  /*0150*/  IMAD R11, R11, R2, RZ ;  /* 0x000000020b0b7224 */ /* 0x000fe400078e02ff */
[----:B---3--:R-:W-:Y:S02]  /*0160*/  IMAD.MOV R6, RZ, RZ, -R5 ;  /* 0x000000ffff067224 */ /* 0x008fe400078e0a05 */
[----:B------:R-:W-:Y:S01]  /*0170*/  IMAD.HI.U32 R0, R9, R11, R8 ;  /* 0x0000000b09007227 */ /* 0x000fe200078e0008 */
[----:B------:R-:W-:-:S03]  /*0180*/  IADD3 R9, PT, PT, R7, -0x1, RZ ;  /* 0xffffffff07097810 */ /* 0x000fc60007ffe0ff */
[----:B------:R-:W-:Y:S02]  /*0190*/  IMAD.MOV.U32 R8, RZ, RZ, R6 ;  /* 0x000000ffff087224 */ /* 0x000fe400078e0006 */
[----:B------:R-:W-:-:S04]  /*01a0*/  IMAD.HI.U32 R6, R0, R9, RZ ;  /* 0x0000000900067227 */ /* 0x000fc800078e00ff */
[----:B------:R-:W-:Y:S01]  /*01b0*/  IMAD R11, R8, R3, RZ ;  /* 0x00000003080b7224 */ /* 0x000fe200078e02ff */
[----:B------:R-:W-:-:S03]  /*01c0*/  IADD3 R6, PT, PT, -R6, RZ, RZ ;  /* 0x000000ff06067210 */ /* 0x000fc60007ffe1ff */
[----:B------:R-:W-:-:S04]  /*01d0*/  IMAD.HI.U32 R4, R5, R11, R4 ;  /* 0x0000000b05047227 */ /* 0x000fc800078e0004 */
[----:B------:R-:W-:Y:S02]  /*01e0*/  IMAD R9, R2, R6, R9 ;  /* 0x0000000602097224 */ /* 0x000fe400078e0209 */
[----:B------:R-:W-:-:S03]  /*01f0*/  IMAD.HI.U32 R6, R4, UR4, RZ ;  /* 0x0000000404067c27 */ /* 0x000fc6000f8e00ff */
[----:B------:R-:W-:Y:S01]  /*0200*/  ISETP.GE.U32.AND P3, PT, R9, R2, PT ;  /* 0x000000020900720c */ /* 0x000fe20003f66070 */
[----:B------:R-:W-:Y:S01]  /*0210*/  IMAD.HI.U32 R5, R4, UR6, RZ ;  /* 0x0000000604057c27 */ /* 0x000fe2000f8e00ff */
[----:B------:R-:W-:-:S03]  /*0220*/  IADD3 R12, PT, PT, -R6, RZ, RZ ;  /* 0x000000ff060c7210 */ /* 0x000fc60007ffe1ff */
[----:B------:R-:W-:-:S04]  /*0230*/  IMAD.HI.U32 R8, R4, UR5, RZ ;  /* 0x0000000504087c27 */ /* 0x000fc8000f8e00ff */
[----:B------:R-:W-:-:S04]  /*0240*/  IMAD.HI.U32 R4, R0, R7, RZ ;  /* 0x0000000700047227 */ /* 0x000fc800078e00ff */
[----:B------:R-:W-:Y:S02]  /*0250*/  IMAD.MOV R10, RZ, RZ, -R5 ;  /* 0x000000ffff0a7224 */ /* 0x000fe400078e0a05 */
[----:B------:R-:W-:Y:S02]  /*0260*/  IMAD.MOV R4, RZ, RZ, -R4 ;  /* 0x000000ffff047224 */ /* 0x000fe400078e0a04 */
[----:B------:R-:W-:Y:S02]  /*0270*/  IMAD.MOV R14, RZ, RZ, -R8 ;  /* 0x000000ffff0e7224 */ /* 0x000fe400078e0a08 */
[C---:B------:R-:W-:Y:S02]  /*0280*/  IMAD R6, R3.reuse, R10, UR6 ;  /* 0x0000000603067e24 */ /* 0x040fe4000f8e020a */
[C---:B------:R-:W-:Y:S02]  /*0290*/  IMAD R8, R3.reuse, R12, UR4 ;  /* 0x0000000403087e24 */ /* 0x040fe4000f8e020c */
[----:B------:R-:W-:Y:S01]  /*02a0*/  IMAD R11, R2, R4, R7 ;  /* 0x00000004020b7224 */ /* 0x000fe200078e0207 */
[-C--:B------:R-:W-:Y:S01]  /*02b0*/  ISETP.GE.U32.AND P1, PT, R6, R3.reuse, PT ;  /* 0x000000030600720c */ /* 0x080fe20003f26070 */
[----:B------:R-:W-:Y:S01]  /*02c0*/  IMAD R10, R3, R14, UR5 ;  /* 0x00000005030a7e24 */ /* 0x000fe2000f8e020e */
[----:B------:R-:W-:Y:S01]  /*02d0*/  ISETP.GE.U32.AND P2, PT, R8, R3, PT ;  /* 0x000000030800720c */ /* 0x000fe20003f46070 */
[----:B------:R-:W-:Y:S01]  /*02e0*/  IMAD.HI.U32 R0, R0, R13, RZ ;  /* 0x0000000d00007227 */ /* 0x000fe200078e00ff */
[----:B------:R-:W-:Y:S01]  /*02f0*/  ISETP.GE.U32.AND P0, PT, R11, R2, PT ;  /* 0x000000020b00720c */ /* 0x000fe20003f06070 */
[----:B------:R-:W0:Y:S01]  /*0300*/  LDC.64 R4, c[0x0][0x380] ;  /* 0x0000e000ff047b82 */ /* 0x000e220000000a00 */
[----:B------:R-:W-:Y:S01]  /*0310*/  ISETP.GE.U32.AND P5, PT, R10, R3, PT ;  /* 0x000000030a00720c */ /* 0x000fe20003fa6070 */
[----:B------:R-:W-:Y:S01]  /*0320*/  @P3 IMAD.IADD R9, R9, 0x1, -R2 ;  /* 0x0000000109093824 */ /* 0x000fe200078e0a02 */
[----:B------:R-:W-:Y:S01]  /*0330*/  IADD3 R0, PT, PT, -R0, RZ, RZ ;  /* 0x000000ff00007210 */ /* 0x000fe20007ffe1ff */
[----:B------:R-:W1:Y:S01]  /*0340*/  LDCU.64 UR4, c[0x0][0x358] ;  /* 0x00006b00ff0477ac */ /* 0x000e620008000a00 */
[----:B------:R-:W-:-:S03]  /*0350*/  ISETP.NE.U32.AND P3, PT, R3, RZ, PT ;  /* 0x000000ff0300720c */ /* 0x000fc60003f65070 */
[--C-:B------:R-:W-:Y:S02]  /*0360*/  @P1 IMAD.IADD R6, R6, 0x1, -R3.reuse ;  /* 0x0000000106061824 */ /* 0x100fe400078e0a03 */
[----:B------:R-:W-:Y:S02]  /*0370*/  @P2 IMAD.IADD R8, R8, 0x1, -R3 ;  /* 0x0000000108082824 */ /* 0x000fe400078e0a03 */
[----:B------:R-:W-:Y:S01]  /*0380*/  @P0 IMAD.IADD R11, R11, 0x1, -R2 ;  /* 0x000000010b0b0824 */ /* 0x000fe200078e0a02 */
[-C--:B------:R-:W-:Y:S01]  /*0390*/  ISETP.GE.U32.AND P0, PT, R6, R3.reuse, PT ;  /* 0x000000030600720c */ /* 0x080fe20003f06070 */
[----:B------:R-:W-:Y:S01]  /*03a0*/  IMAD R19, R2, R0, R13 ;  /* 0x0000000002137224 */ /* 0x000fe200078e020d */
[-C--:B------:R-:W-:Y:S02]  /*03b0*/  @P5 IADD3 R10, PT, PT, R10, -R3.reuse, RZ ;  /* 0x800000030a0a5210 */ /* 0x080fe40007ffe0ff */
[-C--:B------:R-:W-:Y:S02]  /*03c0*/  ISETP.GE.U32.AND P1, PT, R8, R3.reuse, PT ;  /* 0x000000030800720c */ /* 0x080fe40003f26070 */
[----:B------:R-:W-:-:S02]  /*03d0*/  ISETP.GE.U32.AND P2, PT, R10, R3, PT ;  /* 0x000000030a00720c */ /* 0x000fc40003f46070 */
[-C--:B------:R-:W-:Y:S02]  /*03e0*/  ISETP.GE.U32.AND P6, PT, R11, R2.reuse, PT ;  /* 0x000000020b00720c */ /* 0x080fe40003fc6070 */
[-C--:B------:R-:W-:Y:S02]  /*03f0*/  ISETP.GE.U32.AND P4, PT, R19, R2.reuse, PT ;  /* 0x000000021300720c */ /* 0x080fe40003f86070 */
[-C--:B------:R-:W-:Y:S01]  /*0400*/  LOP3.LUT R0, RZ, R2.reuse, RZ, 0x33, !PT ;  /* 0x00000002ff007212 */ /* 0x080fe200078e33ff */
[--C-:B------:R-:W-:Y:S01]  /*0410*/  @P0 IMAD.IADD R6, R6, 0x1, -R3.reuse ;  /* 0x0000000106060824 */ /* 0x100fe200078e0a03 */
[----:B------:R-:W-:Y:S02]  /*0420*/  ISETP.NE.U32.AND P0, PT, R2, RZ, PT ;  /* 0x000000ff0200720c */ /* 0x000fe40003f05070 */
[----:B------:R-:W-:Y:S01]  /*0430*/  ISETP.GE.U32.AND P5, PT, R9, R2, PT ;  /* 0x000000020900720c */ /* 0x000fe20003fa6070 */
[----:B------:R-:W-:Y:S02]  /*0440*/  @P1 IMAD.IADD R8, R8, 0x1, -R3 ;  /* 0x0000000108081824 */ /* 0x000fe400078e0a03 */
[----:B------:R-:W-:-:S02]  /*0450*/  @P2 IADD3 R10, PT, PT, R10, -R3, RZ ;  /* 0x800000030a0a2210 */ /* 0x000fc40007ffe0ff */
[----:B------:R-:W-:Y:S01]  /*0460*/  @P6 IMAD.IADD R11, R11, 0x1, -R2 ;  /* 0x000000010b0b6824 */ /* 0x000fe200078e0a02 */
[----:B------:R-:W-:Y:S02]  /*0470*/  LOP3.LUT R3, RZ, R3, RZ, 0x33, !PT ;  /* 0x00000003ff037212 */ /* 0x000fe400078e33ff */
[-C--:B------:R-:W-:Y:S02]  /*0480*/  @P4 IADD3 R19, PT, PT, R19, -R2.reuse, RZ ;  /* 0x8000000213134210 */ /* 0x080fe40007ffe0ff */
[----:B------:R-:W-:Y:S02]  /*0490*/  SEL R11, R0, R11, !P0 ;  /* 0x0000000b000b7207 */ /* 0x000fe40004000000 */
[----:B------:R-:W-:Y:S02]  /*04a0*/  ISETP.GE.U32.AND P4, PT, R19, R2, PT ;  /* 0x000000021300720c */ /* 0x000fe40003f86070 */
[C---:B------:R-:W-:Y:S02]  /*04b0*/  SEL R15, R3.reuse, R10, !P3 ;  /* 0x0000000a030f7207 */ /* 0x040fe40005800000 */
[----:B------:R-:W-:-:S02]  /*04c0*/  SEL R17, R3, R8, !P3 ;  /* 0x0000000803117207 */ /* 0x000fc40005800000 */
[-C--:B------:R-:W-:Y:S01]  /*04d0*/  @P5 IADD3 R9, PT, PT, R9, -R2.reuse, RZ ;  /* 0x8000000209095210 */ /* 0x080fe20007ffe0ff */
[--C-:B------:R-:W-:Y:S01]  /*04e0*/  IMAD R23, R15, R2, R11.reuse ;  /* 0x000000020f177224 */ /* 0x100fe200078e020b */
[----:B------:R-:W-:Y:S01]  /*04f0*/  SEL R13, R3, R6, !P3 ;  /* 0x00000006030d7207 */ /* 0x000fe20005800000 */
[----:B------:R-:W-:Y:S01]  /*0500*/  IMAD R21, R17, R2, R11 ;  /* 0x0000000211157224 */ /* 0x000fe200078e020b */
[----:B------:R-:W-:Y:S01]  /*0510*/  SEL R9, R0, R9, !P0 ;  /* 0x0000000900097207 */ /* 0x000fe20004000000 */
[----:B0-----:R-:W-:-:S04]  /*0520*/  IMAD.WIDE.U32 R22, R23, 0x4, R4 ;  /* 0x0000000417167825 */ /* 0x001fc800078e0004 */
[----:B------:R-:W-:Y:S02]  /*0530*/  @P4 IMAD.IADD R19, R19, 0x1, -R2 ;  /* 0x0000000113134824 */ /* 0x000fe400078e0a02 */
[----:B-1----:R-:W2:Y:S01]  /*0540*/  LDG.E R22, desc[UR4][R22.64] ;  /* 0x0000000416167981 */ /* 0x002ea2000c1e1900 */
[----:B------:R-:W-:Y:S02]  /*0550*/  IMAD R3, R13, R2, R11 ;  /* 0x000000020d037224 */ /* 0x000fe400078e020b */
[----:B------:R-:W-:Y:S01]  /*0560*/  SEL R0, R0, R19, !P0 ;  /* 0x0000001300007207 */ /* 0x000fe20004000000 */
[----:B------:R-:W-:-:S04]  /*0570*/  IMAD.WIDE.U32 R20, R21, 0x4, R4 ;  /* 0x0000000415147825 */ /* 0x000fc800078e0004 */
[-CC-:B------:R-:W-:Y:S02]  /*0580*/  IMAD R11, R17, R2.reuse, R9.reuse ;  /* 0x00000002110b7224 */ /* 0x180fe400078e0209 */
[-CC-:B------:R-:W-:Y:S02]  /*0590*/  IMAD R19, R13, R2.reuse, R9.reuse ;  /* 0x000000020d137224 */ /* 0x180fe400078e0209 */
[-CC-:B------:R-:W-:Y:S02]  /*05a0*/  IMAD R17, R17, R2.reuse, R0.reuse ;  /* 0x0000000211117224 */ /* 0x180fe400078e0200 */
[-C--:B------:R-:W-:Y:S02]  /*05b0*/  IMAD R25, R15, R2.reuse, R9 ;  /* 0x000000020f197224 */ /* 0x080fe400078e0209 */
[-CC-:B------:R-:W-:Y:S02]  /*05c0*/  IMAD R27, R13, R2.reuse, R0.reuse ;  /* 0x000000020d1b7224 */ /* 0x180fe400078e0200 */
[----:B------:R-:W-:-:S02]  /*05d0*/  IMAD R29, R15, R2, R0 ;  /* 0x000000020f1d7224 */ /* 0x000fc400078e0200 */
[----:B------:R-:W3:Y:S01]  /*05e0*/  LDG.E R0, desc[UR4][R20.64] ;  /* 0x0000000414007981 */ /* 0x000ee2000c1e1900 */
[----:B------:R-:W-:-:S04]  /*05f0*/  IMAD.WIDE.U32 R14, R11, 0x4, R4 ;  /* 0x000000040b0e7825 */ /* 0x000fc800078e0004 */
[--C-:B------:R-:W-:Y:S02]  /*0600*/  IMAD.WIDE.U32 R8, R19, 0x4, R4.reuse ;  /* 0x0000000413087825 */ /* 0x100fe400078e0004 */
[----:B------:R0:W5:Y:S02]  /*0610*/  LDG.E R14, desc[UR4][R14.64] ;  /* 0x000000040e0e7981 */ /* 0x000164000c1e1900 */
[--C-:B------:R-:W-:Y:S02]  /*0620*/  IMAD.WIDE.U32 R12, R3, 0x4, R4.reuse ;  /* 0x00000004030c7825 */ /* 0x100fe400078e0004 */
[----:B------:R0:W5:Y:S02]  /*0630*/  LDG.E R8, desc[UR4][R8.64] ;  /* 0x0000000408087981 */ /* 0x000164000c1e1900 */
[--C-:B------:R-:W-:Y:S02]  /*0640*/  IMAD.WIDE.U32 R10, R25, 0x4, R4.reuse ;  /* 0x00000004190a7825 */ /* 0x100fe400078e0004 */
[----:B------:R0:W5:Y:S02]  /*0650*/  LDG.E R12, desc[UR4][R12.64] ;  /* 0x000000040c0c7981 */ /* 0x000164000c1e1900 */
[----:B------:R-:W-:-:S02]  /*0660*/  IMAD.WIDE.U32 R16, R17, 0x4, R4 ;  /* 0x0000000411107825 */ /* 0x000fc400078e0004 */
[----:B------:R0:W5:Y:S02]  /*0670*/  LDG.E R10, desc[UR4][R10.64] ;  /* 0x000000040a0a7981 */ /* 0x000164000c1e1900 */
[--C-:B------:R-:W-:Y:S02]  /*0680*/  IMAD.WIDE.U32 R18, R27, 0x4, R4.reuse ;  /* 0x000000041b127825 */ /* 0x100fe400078e0004 */
[----:B------:R0:W5:Y:S02]  /*0690*/  LDG.E R16, desc[UR4][R16.64] ;  /* 0x0000000410107981 */ /* 0x000164000c1e1900 */
[----:B------:R-:W-:Y:S02]  /*06a0*/  IMAD.WIDE.U32 R4, R29, 0x4, R4 ;  /* 0x000000041d047825 */ /* 0x000fe400078e0004 */
[----:B------:R0:W5:Y:S04]  /*06b0*/  LDG.E R18, desc[UR4][R18.64] ;  /* 0x0000000412127981 */ /* 0x000168000c1e1900 */
[----:B------:R0:W5:Y:S01]  /*06c0*/  LDG.E R4, desc[UR4][R4.64] ;  /* 0x0000000404047981 */ /* 0x000162000c1e1900 */
[----:B------:R-:W-:Y:S01]  /*06d0*/  BSSY.RECONVERGENT B0, `(.L_x_0) ;  /* 0x000000e000007945 */ /* 0x000fe20003800200 */
[----:B--2---:R-:W-:-:S02]  /*06e0*/  ISETP.NE.AND P2, PT, R22, 0x1, PT ;  /* 0x000000011600780c */ /* 0x004fc40003f45270 */
[C---:B---3--:R-:W-:Y:S02]  /*06f0*/  ISETP.NE.AND P0, PT, R0.reuse, 0x2, PT ;  /* 0x000000020000780c */ /* 0x048fe40003f05270 */
[----:B------:R-:W-:Y:S02]  /*0700*/  ISETP.NE.AND P1, PT, R0, 0x1, PT ;  /* 0x000000010000780c */ /* 0x000fe40003f25270 */
[----:B------:R-:W-:Y:S02]  /*0710*/  SEL R3, RZ, 0x1, P0 ;  /* 0x00000001ff037807 */ /* 0x000fe40000000000 */
[----:B------:R-:W-:-:S05]  /*0720*/  SEL R0, RZ, 0x1, P1 ;  /* 0x00000001ff007807 */ /* 0x000fca0000800000 */
[----:B0-----:R-:W-:Y:S05]  /*0730*/  @!P2 BRA `(.L_x_1) ;  /* 0x000000000014a947 */ /* 0x001fea0003800000 */
[----:B------:R-:W-:-:S13]  /*0740*/  ISETP.NE.AND P1, PT, R22, 0x2, PT ;  /* 0x000000021600780c */ /* 0x000fda0003f25270 */
[----:B------:R-:W-:Y:S05]  /*0750*/  @P1 BRA `(.L_x_2) ;  /* 0x0000000000141947 */ /* 0x000fea0003800000 */
[----:B------:R-:W-:-:S05]  /*0760*/  HFMA2 R3, -RZ, RZ, 0, 1.1920928955078125e-07 ;  /* 0x00000002ff037431 */ /* 0x000fca00000001ff */
[----:B------:R-:W-:Y:S01]  /*0770*/  SEL R3, R3, 0x1, !P0 ;  /* 0x0000000103037807 */ /* 0x000fe20004000000 */
[----:B------:R-:W-:Y:S06]  /*0780*/  BRA `(.L_x_2) ;  /* 0x0000000000087947 */ /* 0x000fec0003800000 */
.L_x_1:
[----:B------:R-:W-:-:S05]  /*0790*/  IMAD.MOV.U32 R0, RZ, RZ, 0x2 ;  /* 0x00000002ff007424 */ /* 0x000fca00078e00ff */
[----:B------:R-:W-:-:S07]  /*07a0*/  SEL R0, R0, 0x1, !P1 ;  /* 0x0000000100007807 */ /* 0x000fce0004800000 */
.L_x_2:
[----:B------:R-:W-:Y:S05]  /*07b0*/  BSYNC.RECONVERGENT B0 ;  /* 0x0000000000007941 */ /* 0x000fea0003800200 */
.L_x_0:
[----:B-----5:R-:W-:Y:S01]  /*07c0*/  ISETP.NE.AND P0, PT, R14, 0x1, PT ;  /* 0x000000010e00780c */ /* 0x020fe20003f05270 */
[----:B------:R-:W-:-:S12]  /*07d0*/  BSSY.RECONVERGENT B0, `(.L_x_3) ;  /* 0x0000007000007945 */ /* 0x000fd80003800200 */
[----:B------:R-:W-:Y:S05]  /*07e0*/  @!P0 BRA `(.L_x_4) ;  /* 0x0000000000108947 */ /* 0x000fea0003800000 */
[----:B------:R-:W-:-:S13]  /*07f0*/  ISETP.NE.AND P0, PT, R14, 0x2, PT ;  /* 0x000000020e00780c */ /* 0x000fda0003f05270 */
[----:B------:R-:W-:Y:S05]  /*0800*/  @P0 BRA `(.L_x_5) ;  /* 0x00000000000c0947 */ /* 0x000fea0003800000 */
[----:B------:R-:W-:Y:S01]  /*0810*/  IADD3 R3, PT, PT, R3, 0x1, RZ ;  /* 0x0000000103037810 */ /* 0x000fe20007ffe0ff */
[----:B------:R-:W-:Y:S06]  /*0820*/  BRA `(.L_x_5) ;  /* 0x0000000000047947 */ /* 0x000fec0003800000 */
.L_x_4:
[----:B------:R-:W-:-:S07]  /*0830*/  VIADD R0, R0, 0x1 ;  /* 0x0000000100007836 */ /* 0x000fce0000000000 */
.L_x_5:
[----:B------:R-:W-:Y:S05]  /*0840*/  BSYNC.RECONVERGENT B0 ;  /* 0x0000000000007941 */ /* 0x000fea0003800200 */
.L_x_3:
[----:B------:R-:W-:Y:S01]  /*0850*/  ISETP.NE.AND P0, PT, R8, 0x1, PT ;  /* 0x000000010800780c */ /* 0x000fe20003f05270 */
[----:B------:R-:W-:-:S12]  /*0860*/  BSSY.RECONVERGENT B0, `(.L_x_6) ;  /* 0x0000007000007945 */ /* 0x000fd80003800200 */
[----:B------:R-:W-:Y:S05]  /*0870*/  @!P0 BRA `(.L_x_7) ;  /* 0x0000000000108947 */ /* 0x000fea0003800000 */
[----:B------:R-:W-:-:S13]  /*0880*/  ISETP.NE.AND P0, PT, R8, 0x2, PT ;  /* 0x000000020800780c */ /* 0x000fda0003f05270 */
[----:B------:R-:W-:Y:S05]  /*0890*/  @P0 BRA `(.L_x_8) ;  /* 0x00000000000c0947 */ /* 0x000fea0003800000 */
[----:B------:R-:W-:Y:S01]  /*08a0*/  IADD3 R3, PT, PT, R3, 0x1, RZ ;  /* 0x0000000103037810 */ /* 0x000fe20007ffe0ff */
[----:B------:R-:W-:Y:S06]  /*08b0*/  BRA `(.L_x_8) ;  /* 0x0000000000047947 */ /* 0x000fec0003800000 */
.L_x_7:
[----:B------:R-:W-:-:S07]  /*08c0*/  VIADD R0, R0, 0x1 ;  /* 0x0000000100007836 */ /* 0x000fce0000000000 */
.L_x_8:
[----:B------:R-:W-:Y:S05]  /*08d0*/  BSYNC.RECONVERGENT B0 ;  /* 0x0000000000007941 */ /* 0x000fea0003800200 */
.L_x_6:
[----:B------:R-:W-:Y:S01]  /*08e0*/  ISETP.NE.AND P0, PT, R10, 0x1, PT ;  /* 0x000000010a00780c */ /* 0x000fe20003f05270 */
[----:B------:R-:W-:-:S12]  /*08f0*/  BSSY.RECONVERGENT B0, `(.L_x_9) ;  /* 0x0000007000007945 */ /* 0x000fd80003800200 */
[----:B------:R-:W-:Y:S05]  /*0900*/  @!P0 BRA `(.L_x_10) ;  /* 0x0000000000108947 */ /* 0x000fea0003800000 */
[----:B------:R-:W-:-:S13]  /*0910*/  ISETP.NE.AND P0, PT, R10, 0x2, PT ;  /* 0x000000020a00780c */ /* 0x000fda0003f05270 */
[----:B------:R-:W-:Y:S05]  /*0920*/  @P0 BRA `(.L_x_11) ;  /* 0x00000000000c0947 */ /* 0x000fea0003800000 */
[----:B------:R-:W-:Y:S01]  /*0930*/  IADD3 R3, PT, PT, R3, 0x1, RZ ;  /* 0x0000000103037810 */ /* 0x000fe20007ffe0ff */
[----:B------:R-:W-:Y:S06]  /*0940*/  BRA `(.L_x_11) ;  /* 0x0000000000047947 */ /* 0x000fec0003800000 */
.L_x_10:
[----:B------:R-:W-:-:S07]  /*0950*/  VIADD R0, R0, 0x1 ;  /* 0x0000000100007836 */ /* 0x000fce0000000000 */
.L_x_11:
[----:B------:R-:W-:Y:S05]  /*0960*/  BSYNC.RECONVERGENT B0 ;  /* 0x0000000000007941 */ /* 0x000fea0003800200 */
.L_x_9:
[----:B------:R-:W-:Y:S01]  /*0970*/  ISETP.NE.AND P0, PT, R16, 0x1, PT ;  /* 0x000000011000780c */ /* 0x000fe20003f05270 */
[----:B------:R-:W-:-:S12]  /*0980*/  BSSY.RECONVERGENT B0, `(.L_x_12) ;  /* 0x0000007000007945 */ /* 0x000fd80003800200 */
[----:B------:R-:W-:Y:S05]  /*0990*/  @!P0 BRA `(.L_x_13) ;  /* 0x0000000000108947 */ /* 0x000fea0003800000 */
[----:B------:R-:W-:-:S13]  /*09a0*/  ISETP.NE.AND P0, PT, R16, 0x2, PT ;  /* 0x000000021000780c */ /* 0x000fda0003f05270 */
[----:B------:R-:W-:Y:S05]  /*09b0*/  @P0 BRA `(.L_x_14) ;  /* 0x00000000000c0947 */ /* 0x000fea0003800000 */
[----:B------:R-:W-:Y:S01]  /*09c0*/  IADD3 R3, PT, PT, R3, 0x1, RZ ;  /* 0x0000000103037810 */ /* 0x000fe20007ffe0ff */
[----:B------:R-:W-:Y:S06]  /*09d0*/  BRA `(.L_x_14) ;  /* 0x0000000000047947 */ /* 0x000fec0003800000 */
.L_x_13:
[----:B------:R-:W-:-:S07]  /*09e0*/  VIADD R0, R0, 0x1 ;  /* 0x0000000100007836 */ /* 0x000fce0000000000 */
.L_x_14:
[----:B------:R-:W-:Y:S05]  /*09f0*/  BSYNC.RECONVERGENT B0 ;  /* 0x0000000000007941 */ /* 0x000fea0003800200 */
.L_x_12:
[----:B------:R-:W-:Y:S01]  /*0a00*/  ISETP.NE.AND P0, PT, R18, 0x1, PT ;  /* 0x000000011200780c */ /* 0x000fe20003f05270 */
[----:B------:R-:W-:-:S12]  /*0a10*/  BSSY.RECONVERGENT B0, `(.L_x_15) ;  /* 0x0000007000007945 */ /* 0x000fd80003800200 */
[----:B------:R-:W-:Y:S05]  /*0a20*/  @!P0 BRA `(.L_x_16) ;  /* 0x0000000000108947 */ /* 0x000fea0003800000 */
[----:B------:R-:W-:-:S13]  /*0a30*/  ISETP.NE.AND P0, PT, R18, 0x2, PT ;  /* 0x000000021200780c */ /* 0x000fda0003f05270 */
[----:B------:R-:W-:Y:S05]  /*0a40*/  @P0 BRA `(.L_x_17) ;  /* 0x00000000000c0947 */ /* 0x000fea0003800000 */
[----:B------:R-:W-:Y:S01]  /*0a50*/  IADD3 R3, PT, PT, R3, 0x1, RZ ;  /* 0x0000000103037810 */ /* 0x000fe20007ffe0ff */
[----:B------:R-:W-:Y:S06]  /*0a60*/  BRA `(.L_x_17) ;  /* 0x0000000000047947 */ /* 0x000fec0003800000 */
.L_x_16:
[----:B------:R-:W-:-:S07]  /*0a70*/  VIADD R0, R0, 0x1 ;  /* 0x0000000100007836 */ /* 0x000fce0000000000 */
.L_x_17:
[----:B------:R-:W-:Y:S05]  /*0a80*/  BSYNC.RECONVERGENT B0 ;  /* 0x0000000000007941 */ /* 0x000fea0003800200 */
.L_x_15:
[----:B------:R-:W-:Y:S01]  /*0a90*/  ISETP.NE.AND P0, PT, R4, 0x1, PT ;  /* 0x000000010400780c */ /* 0x000fe20003f05270 */
[----:B------:R-:W-:-:S12]  /*0aa0*/  BSSY.RECONVERGENT B0, `(.L_x_18) ;  /* 0x0000007000007945 */ /* 0x000fd80003800200 */
[----:B------:R-:W-:Y:S05]  /*0ab0*/  @!P0 BRA `(.L_x_19) ;  /* 0x0000000000108947 */ /* 0x000fea0003800000 */
[----:B------:R-:W-:-:S13]  /*0ac0*/  ISETP.NE.AND P0, PT, R4, 0x2, PT ;  /* 0x000000020400780c */ /* 0x000fda0003f05270 */
[----:B------:R-:W-:Y:S05]  /*0ad0*/  @P0 BRA `(.L_x_20) ;  /* 0x00000000000c0947 */ /* 0x000fea0003800000 */
[----:B------:R-:W-:Y:S01]  /*0ae0*/  IADD3 R3, PT, PT, R3, 0x1, RZ ;  /* 0x0000000103037810 */ /* 0x000fe20007ffe0ff */
[----:B------:R-:W-:Y:S06]  /*0af0*/  BRA `(.L_x_20) ;  /* 0x0000000000047947 */ /* 0x000fec0003800000 */
.L_x_19:
[----:B------:R-:W-:-:S07]  /*0b00*/  VIADD R0, R0, 0x1 ;  /* 0x0000000100007836 */ /* 0x000fce0000000000 */
.L_x_20:
[----:B------:R-:W-:Y:S05]  /*0b10*/  BSYNC.RECONVERGENT B0 ;  /* 0x0000000000007941 */ /* 0x000fea0003800200 */
.L_x_18:
[----:B------:R-:W0:Y:S01]  /*0b20*/  LDC.64 R4, c[0x0][0x388] ;  /* 0x0000e200ff047b82 */ /* 0x000e220000000a00 */
[CC--:B------:R-:W-:Y:S02]  /*0b30*/  IADD3 R6, PT, PT, R0.reuse, R3.reuse, RZ ;  /* 0x0000000300067210 */ /* 0x0c0fe40007ffe0ff */
[----:B------:R-:W-:Y:S01]  /*0b40*/  ISETP.GT.U32.AND P0, PT, R0, R3, PT ;  /* 0x000000030000720c */ /* 0x000fe20003f04070 */
[----:B------:R-:W-:Y:S01]  /*0b50*/  IMAD R3, R2, UR6, R7 ;  /* 0x0000000602037c24 */ /* 0x000fe2000f8e0207 */
[C---:B------:R-:W-:Y:S01]  /*0b60*/  ISETP.NE.AND P2, PT, R6.reuse, 0x2, PT ;  /* 0x000000020600780c */ /* 0x040fe20003f45270 */
[----:B------:R-:W-:Y:S01]  /*0b70*/  VIADD R6, R6, 0xfffffffc ;  /* 0xfffffffc06067836 */ /* 0x000fe20000000000 */
[----:B------:R-:W-:-:S04]  /*0b80*/  MOV R0, 0x2 ;  /* 0x0000000200007802 */ /* 0x000fc80000000f00 */
[----:B------:R-:W-:-:S07]  /*0b90*/  ISETP.GE.U32.AND P1, PT, R6, -0x2, PT ;  /* 0xfffffffe0600780c */ /* 0x000fce0003f26070 */
[----:B------:R-:W-:Y:S01]  /*0ba0*/  @P2 SEL R12, R0, 0x1, !P0 ;  /* 0x00000001000c2807 */ /* 0x000fe20004000000 */
[----:B0-----:R-:W-:-:S03]  /*0bb0*/  IMAD.WIDE R2, R3, 0x4, R4 ;  /* 0x0000000403027825 */ /* 0x001fc600078e0204 */
[----:B------:R-:W-:-:S05]  /*0bc0*/  SEL R5, R12, RZ, P1 ;  /* 0x000000ff0c057207 */ /* 0x000fca0000800000 */
[----:B------:R-:W-:Y:S01]  /*0bd0*/  STG.E desc[UR4][R2.64], R5 ;  /* 0x0000000502007986 */ /* 0x000fe2000c101904 */
[----:B------:R-:W-:Y:S05]  /*0be0*/  EXIT ;  /* 0x000000000000794d */ /* 0x000fea0003800000 */
.L_x_21:
[----:B------:R-:W-:-:S00]  /*0bf0*/  BRA `(.L_x_21) ;  /* 0xfffffffc00fc7947 */ /* 0x000fc0000383ffff */
[----:B------:R-:W-:-:S00]  /*0c00*/  NOP ;  /* 0x0000000000007918 */ /* 0x000fc00000000000 */
[----:B------:R-:W-:-:S00]  /*0c10*/  NOP ;  /* 0x0000000000007918 */ /* 0x000fc00000000000 */
[----:B------:R-:W-:-:S00]  /*0c20*/  NOP ;  /* 0x0000000000007918 */ /* 0x000fc00000000000 */
[----:B------:R-:W-:-:S00]  /*0c30*/  NOP ;  /* 0x0000000000007918 */ /* 0x000fc00000000000 */
[----:B------:R-:W-:-:S00]  /*0c40*/  NOP ;  /* 0x0000000000007918 */ /* 0x000fc00000000000 */
[----:B------:R-:W-:-:S00]  /*0c50*/  NOP ;  /* 0x0000000000007918 */ /* 0x000fc00000000000 */
[----:B------:R-:W-:-:S00]  /*0c60*/  NOP ;  /* 0x0000000000007918 */ /* 0x000fc00000000000 */
[----:B------:R-:W-:-:S00]  /*0c70*/  NOP ;  /* 0x0000000000007918 */ /* 0x000fc00000000000 */
.L_x_22:


//--------------------- .nv.shared.reserved.0     --------------------------
	.section	.nv.shared.reserved.0,"aw",@nobits
	.weak		__nv_reservedSMEM_offset_0_alias
	.size		__nv_reservedSMEM_offset_0_alias, 0, 64
	.other		__nv_reservedSMEM_offset_0_alias,@"STO_CUDA_RESERVED_SHARED STV_DEFAULT"
__nv_reservedSMEM_offset_0_alias:
	.zero		0
	.zero		64


//--------------------- .nv.constant0._Z11life_kernelPiS_ii --------------------------
	.section	.nv.constant0._Z11life_kernelPiS_ii,"a",@progbits
	.sectionflags	@""
	.align	4
.nv.constant0._Z11life_kernelPiS_ii:
	.zero		920


//--------------------- SYMBOLS --------------------------

	.type		.nv.reservedSmem.offset0,@object
	.size		.nv.reservedSmem.offset0,0x4
